//
// Generated by NVIDIA NVVM Compiler
//
// Compiler Build ID: CL-36424714
// Cuda compilation tools, release 13.0, V13.0.88
// Based on NVVM 20.0.0
//

.version 9.0
.target sm_100
.address_size 64

	// .globl	_Z21check_handshaking_gpuPiS_i

.visible .entry _Z21check_handshaking_gpuPiS_i(
	.param .u64 .ptr .align 1 _Z21check_handshaking_gpuPiS_i_param_0,
	.param .u64 .ptr .align 1 _Z21check_handshaking_gpuPiS_i_param_1,
	.param .u32 _Z21check_handshaking_gpuPiS_i_param_2
)
{
	.reg .pred 	%p<9>;
	.reg .b32 	%r<17>;
	.reg .b64 	%rd<17>;

	ld.param.u64 	%rd5, [_Z21check_handshaking_gpuPiS_i_param_0];
	ld.param.u64 	%rd6, [_Z21check_handshaking_gpuPiS_i_param_1];
	ld.param.u32 	%r7, [_Z21check_handshaking_gpuPiS_i_param_2];
	cvta.to.global.u64 	%rd1, %rd6;
	cvta.to.global.u64 	%rd2, %rd5;
	mov.u32 	%r8, %nctaid.x;
	mov.u32 	%r9, %ntid.x;
	mul.lo.s32 	%r1, %r8, %r9;
	mov.u32 	%r10, %ctaid.x;
	mov.u32 	%r11, %tid.x;
	mad.lo.s32 	%r16, %r9, %r10, %r11;
	setp.gt.s32 	%p1, %r1, %r7;
	@%p1 bra 	$L__BB0_6;
	setp.ge.s32 	%p2, %r16, %r7;
	@%p2 bra 	$L__BB0_10;
$L__BB0_2:
	mul.wide.s32 	%rd7, %r16, 4;
	add.s64 	%rd8, %rd2, %rd7;
	ld.global.u32 	%r5, [%rd8];
	mul.wide.s32 	%rd9, %r5, 4;
	add.s64 	%rd10, %rd2, %rd9;
	ld.global.u32 	%r12, [%rd10];
	setp.ne.s32 	%p3, %r12, %r16;
	@%p3 bra 	$L__BB0_5;
	add.s64 	%rd4, %rd1, %rd7;
	ld.global.u32 	%r13, [%rd4];
	setp.ne.s32 	%p4, %r13, -2;
	@%p4 bra 	$L__BB0_5;
	st.global.u32 	[%rd4], %r5;
$L__BB0_5:
	add.s32 	%r16, %r16, %r1;
	setp.lt.s32 	%p5, %r16, %r7;
	@%p5 bra 	$L__BB0_2;
	bra.uni 	$L__BB0_10;
$L__BB0_6:
	setp.ge.s32 	%p6, %r16, %r7;
	@%p6 bra 	$L__BB0_10;
	mul.wide.s32 	%rd12, %r16, 4;
	add.s64 	%rd13, %rd2, %rd12;
	ld.global.u32 	%r3, [%rd13];
	mul.wide.s32 	%rd14, %r3, 4;
	add.s64 	%rd15, %rd2, %rd14;
	ld.global.u32 	%r14, [%rd15];
	setp.ne.s32 	%p7, %r14, %r16;
	@%p7 bra 	$L__BB0_10;
	add.s64 	%rd3, %rd1, %rd12;
	ld.global.u32 	%r15, [%rd3];
	setp.ne.s32 	%p8, %r15, -2;
	@%p8 bra 	$L__BB0_10;
	st.global.u32 	[%rd3], %r3;
$L__BB0_10:
	ret;

}


// ===== COMPILED SASS (sm_100) =====

	.target	sm_100

	.elftype	@"ET_EXEC"


//--------------------- .note.nv.tkinfo           --------------------------
	.section	.note.nv.tkinfo,"",@"SHT_NOTE"
	.sectionflags	@"SHF_NOTE_NV_TKINFO"
	.tkinfo
        /*0018*/ 	.word	0x00000002
        /*0030*/ 	.string	""
        /*0030*/ 	.string	"ptxas"
        /*0030*/ 	.string	"Cuda compilation tools, release 13.0, V13.0.88"
        /*0030*/ 	.string	"Build cuda_13.0.r13.0/compiler.36424714_0"
        /*0030*/ 	.string	"-arch sm_100 -m 64 "



//--------------------- .note.nv.cuinfo           --------------------------
	.section	.note.nv.cuinfo,"",@"SHT_NOTE"
	.sectionflags	@"SHF_NOTE_NV_CUINFO"
        /*0018*/ 	.short	0x0002
        /*001a*/ 	.short	0x0064
        /*001c*/ 	.short	0x0082
	.zero		2


//--------------------- .nv.info                  --------------------------
	.section	.nv.info,"",@"SHT_CUDA_INFO"
	.align	4


	//----- nvinfo : EIATTR_REGCOUNT
	.align		4
        /*0000*/ 	.byte	0x04, 0x2f
        /*0002*/ 	.short	(.L_1 - .L_0)
	.align		4
.L_0:
        /*0004*/ 	.word	index@(_Z21check_handshaking_gpuPiS_i)
        /*0008*/ 	.word	0x00000010


	//----- nvinfo : EIATTR_FRAME_SIZE
	.align		4
.L_1:
        /*000c*/ 	.byte	0x04, 0x11
        /*000e*/ 	.short	(.L_3 - .L_2)
	.align		4
.L_2:
        /*0010*/ 	.word	index@(_Z21check_handshaking_gpuPiS_i)
        /*0014*/ 	.word	0x00000000


	//----- nvinfo : EIATTR_MIN_STACK_SIZE
	.align		4
.L_3:
        /*0018*/ 	.byte	0x04, 0x12
        /*001a*/ 	.short	(.L_5 - .L_4)
	.align		4
.L_4:
        /*001c*/ 	.word	index@(_Z21check_handshaking_gpuPiS_i)
        /*0020*/ 	.word	0x00000000
.L_5:


//--------------------- .nv.compat                --------------------------
	.section	.nv.compat,"",@"SHT_CUDA_COMPAT_INFO"
	.align	4
        /*0000*/ 	.byte	0x02, 0x09, 0x00, 0x00, 0x02, 0x02, 0x01, 0x00, 0x02, 0x05, 0x05, 0x00, 0x03, 0x07, 0x01, 0x01
        /*0010*/ 	.byte	0x02, 0x03, 0x00, 0x00, 0x02, 0x06, 0x01, 0x00, 0x04, 0x0b, 0x08, 0x00, 0x09, 0x00, 0x00, 0x00
        /*0020*/ 	.byte	0x00, 0x00, 0x00, 0x00


//--------------------- .nv.info._Z21check_handshaking_gpuPiS_i --------------------------
	.section	.nv.info._Z21check_handshaking_gpuPiS_i,"",@"SHT_CUDA_INFO"
	.sectionflags	@""
	.align	4


	//----- nvinfo : EIATTR_CUDA_API_VERSION
	.align		4
        /*0000*/ 	.byte	0x04, 0x37
        /*0002*/ 	.short	(.L_7 - .L_6)
.L_6:
        /*0004*/ 	.word	0x00000082


	//----- nvinfo : EIATTR_KPARAM_INFO
	.align		4
.L_7:
        /*0008*/ 	.byte	0x04, 0x17
        /*000a*/ 	.short	(.L_9 - .L_8)
.L_8:
        /*000c*/ 	.word	0x00000000
        /*0010*/ 	.short	0x0002
        /*0012*/ 	.short	0x0010
        /*0014*/ 	.byte	0x00, 0xf0, 0x11, 0x00


	//----- nvinfo : EIATTR_KPARAM_INFO
	.align		4
.L_9:
        /*0018*/ 	.byte	0x04, 0x17
        /*001a*/ 	.short	(.L_11 - .L_10)
.L_10:
        /*001c*/ 	.word	0x00000000
        /*0020*/ 	.short	0x0001
        /*0022*/ 	.short	0x0008
        /*0024*/ 	.byte	0x00, 0xf5, 0x21, 0x00


	//----- nvinfo : EIATTR_KPARAM_INFO
	.align		4
.L_11:
        /*0028*/ 	.byte	0x04, 0x17
        /*002a*/ 	.short	(.L_13 - .L_12)
.L_12:
        /*002c*/ 	.word	0x00000000
        /*0030*/ 	.short	0x0000
        /*0032*/ 	.short	0x0000
        /*0034*/ 	.byte	0x00, 0xf5, 0x21, 0x00


	//----- nvinfo : EIATTR_SPARSE_MMA_MASK
	.align		4
.L_13:
        /*0038*/ 	.byte	0x03, 0x50
        /*003a*/ 	.short	0x0000


	//----- nvinfo : EIATTR_MAXREG_COUNT
	.align		4
        /*003c*/ 	.byte	0x03, 0x1b
        /*003e*/ 	.short	0x00ff


	//----- nvinfo : EIATTR_MERCURY_ISA_VERSION
	.align		4
        /*0040*/ 	.byte	0x03, 0x5f
        /*0042*/ 	.short	0x0101


	//----- nvinfo : EIATTR_VRC_CTA_INIT_COUNT
	.align		4
        /*0044*/ 	.byte	0x02, 0x4a
	.zero		1
	.zero		1


	//----- nvinfo : EIATTR_EXIT_INSTR_OFFSETS
	.align		4
        /*0048*/ 	.byte	0x04, 0x1c
        /*004a*/ 	.short	(.L_15 - .L_14)


	//   ....[0]....
.L_14:
        /*004c*/ 	.word	0x000000f0


	//   ....[1]....
        /*0050*/ 	.word	0x000001f0


	//   ....[2]....
        /*0054*/ 	.word	0x00000210


	//   ....[3]....
        /*0058*/ 	.word	0x00000280


	//   ....[4]....
        /*005c*/ 	.word	0x000002d0


	//   ....[5]....
        /*0060*/ 	.word	0x000002f0


	//----- nvinfo : EIATTR_CRS_STACK_SIZE
	.align		4
.L_15:
        /*0064*/ 	.byte	0x04, 0x1e
        /*0066*/ 	.short	(.L_17 - .L_16)
.L_16:
        /*0068*/ 	.word	0x00000000


	//----- nvinfo : EIATTR_CBANK_PARAM_SIZE
	.align		4
.L_17:
        /*006c*/ 	.byte	0x03, 0x19
        /*006e*/ 	.short	0x0014


	//----- nvinfo : EIATTR_PARAM_CBANK
	.align		4
        /*0070*/ 	.byte	0x04, 0x0a
        /*0072*/ 	.short	(.L_19 - .L_18)
	.align		4
.L_18:
        /*0074*/ 	.word	index@(.nv.constant0._Z21check_handshaking_gpuPiS_i)
        /*0078*/ 	.short	0x0380
        /*007a*/ 	.short	0x0014


	//----- nvinfo : EIATTR_SW_WAR
	.align		4
.L_19:
        /*007c*/ 	.byte	0x04, 0x36
        /*007e*/ 	.short	(.L_21 - .L_20)
.L_20:
        /*0080*/ 	.word	0x00000008
.L_21:


//--------------------- .nv.callgraph             --------------------------
	.section	.nv.callgraph,"",@"SHT_CUDA_CALLGRAPH"
	.align	4
	.sectionentsize	8
	.align		4
        /*0000*/ 	.word	0x00000000
	.align		4
        /*0004*/ 	.word	0xffffffff
	.align		4
        /*0008*/ 	.word	0x00000000
	.align		4
        /*000c*/ 	.word	0xfffffffe
	.align		4
        /*0010*/ 	.word	0x00000000
	.align		4
        /*0014*/ 	.word	0xfffffffd
	.align		4
        /*0018*/ 	.word	0x00000000
	.align		4
        /*001c*/ 	.word	0xfffffffc


//--------------------- .text._Z21check_handshaking_gpuPiS_i --------------------------
	.section	.text._Z21check_handshaking_gpuPiS_i,"ax",@progbits
	.align	128
        .global         _Z21check_handshaking_gpuPiS_i
        .type           _Z21check_handshaking_gpuPiS_i,@function
        .size           _Z21check_handshaking_gpuPiS_i,(.L_x_5 - _Z21check_handshaking_gpuPiS_i)
        .other          _Z21check_handshaking_gpuPiS_i,@"STO_CUDA_ENTRY STV_DEFAULT"
_Z21check_handshaking_gpuPiS_i:
.text._Z21check_handshaking_gpuPiS_i:
[----:B------:R-:W-:Y:S01]  /*0000*/  LDC R1, c[0x0][0x37c] ;  /* 0x0000df00ff017b82 */ /* 0x000fe20000000800 */
[----:B------:R-:W0:Y:S01]  /*0010*/  LDCU UR4, c[0x0][0x370] ;  /* 0x00006e00ff0477ac */ /* 0x000e220008000800 */
[----:B------:R-:W1:Y:S01]  /*0020*/  S2R R11, SR_CTAID.X ;  /* 0x00000000000b7919 */ /* 0x000e620000002500 */
[----:B------:R-:W0:Y:S01]  /*0030*/  LDCU UR5, c[0x0][0x360] ;  /* 0x00006c00ff0577ac */ /* 0x000e220008000800 */
[----:B------:R-:W1:Y:S01]  /*0040*/  S2R R0, SR_TID.X ;  /* 0x0000000000007919 */ /* 0x000e620000002100 */
[----:B------:R-:W2:Y:S01]  /*0050*/  LDCU UR8, c[0x0][0x390] ;  /* 0x00007200ff0877ac */ /* 0x000ea20008000800 */
[----:B------:R-:W3:Y:S01]  /*0060*/  LDCU.64 UR6, c[0x0][0x358] ;  /* 0x00006b00ff0677ac */ /* 0x000ee20008000a00 */
[----:B0-----:R-:W-:-:S04]  /*0070*/  UIMAD UR4, UR4, UR5, URZ ;  /* 0x00000005040472a4 */ /* 0x001fc8000f8e02ff */
[----:B--2---:R-:W-:Y:S01]  /*0080*/  UISETP.GT.AND UP0, UPT, UR4, UR8, UPT ;  /* 0x000000080400728c */ /* 0x004fe2000bf04270 */
[----:B-1----:R-:W-:-:S08]  /*0090*/  IMAD R11, R11, UR5, R0 ;  /* 0x000000050b0b7c24 */ /* 0x002fd0000f8e0200 */
[----:B---3--:R-:W-:Y:S05]  /*00a0*/  BRA.U UP0, `(.L_x_0) ;  /* 0x0000000100547547 */ /* 0x008fea000b800000 */
[----:B------:R-:W0:Y:S01]  /*00b0*/  LDC.64 R6, c[0x0][0x380] ;  /* 0x0000e000ff067b82 */ /* 0x000e220000000a00 */
[----:B------:R-:W-:Y:S01]  /*00c0*/  ISETP.GE.AND P0, PT, R11, UR8, PT ;  /* 0x000000080b007c0c */ /* 0x000fe2000bf06270 */
[----:B------:R-:W1:Y:S06]  /*00d0*/  LDCU UR5, c[0x0][0x390] ;  /* 0x00007200ff0577ac */ /* 0x000e6c0008000800 */
[----:B------:R-:W2:Y:S06]  /*00e0*/  LDC.64 R8, c[0x0][0x388] ;  /* 0x0000e200ff087b82 */ /* 0x000eac0000000a00 */
[----:B-1----:R-:W-:Y:S05]  /*00f0*/  @P0 EXIT ;  /* 0x000000000000094d */ /* 0x002fea0003800000 */
.L_x_3:
[----:B0-----:R-:W-:-:S05]  /*0100*/  IMAD.WIDE R2, R11, 0x4, R6 ;  /* 0x000000040b027825 */ /* 0x001fca00078e0206 */
[----:B------:R-:W3:Y:S02]  /*0110*/  LDG.E R13, desc[UR6][R2.64] ;  /* 0x00000006020d7981 */ /* 0x000ee4000c1e1900 */
[----:B---3--:R-:W-:-:S06]  /*0120*/  IMAD.WIDE R4, R13, 0x4, R6 ;  /* 0x000000040d047825 */ /* 0x008fcc00078e0206 */
[----:B------:R-:W3:Y:S01]  /*0130*/  LDG.E R4, desc[UR6][R4.64] ;  /* 0x0000000604047981 */ /* 0x000ee2000c1e1900 */
[----:B------:R-:W-:Y:S01]  /*0140*/  BSSY.RECONVERGENT B0, `(.L_x_1) ;  /* 0x0000007000007945 */ /* 0x000fe20003800200 */
[----:B---3--:R-:W-:-:S13]  /*0150*/  ISETP.NE.AND P0, PT, R4, R11, PT ;  /* 0x0000000b0400720c */ /* 0x008fda0003f05270 */
[----:B------:R-:W-:Y:S05]  /*0160*/  @P0 BRA `(.L_x_2) ;  /* 0x0000000000100947 */ /* 0x000fea0003800000 */
[----:B--2---:R-:W-:-:S05]  /*0170*/  IMAD.WIDE R2, R11, 0x4, R8 ;  /* 0x000000040b027825 */ /* 0x004fca00078e0208 */
[----:B------:R-:W2:Y:S02]  /*0180*/  LDG.E R0, desc[UR6][R2.64] ;  /* 0x0000000602007981 */ /* 0x000ea4000c1e1900 */
[----:B--2---:R-:W-:-:S13]  /*0190*/  ISETP.NE.AND P0, PT, R0, -0x2, PT ;  /* 0xfffffffe0000780c */ /* 0x004fda0003f05270 */
[----:B------:R0:W-:Y:S02]  /*01a0*/  @!P0 STG.E desc[UR6][R2.64], R13 ;  /* 0x0000000d02008986 */ /* 0x0001e4000c101906 */
.L_x_2:
[----:B------:R-:W-:Y:S05]  /*01b0*/  BSYNC.RECONVERGENT B0 ;  /* 0x0000000000007941 */ /* 0x000fea0003800200 */
.L_x_1:
[----:B------:R-:W-:-:S04]  /*01c0*/  IADD3 R11, PT, PT, R11, UR4, RZ ;  /* 0x000000040b0b7c10 */ /* 0x000fc8000fffe0ff */
[----:B------:R-:W-:-:S13]  /*01d0*/  ISETP.GE.AND P0, PT, R11, UR5, PT ;  /* 0x000000050b007c0c */ /* 0x000fda000bf06270 */
[----:B------:R-:W-:Y:S05]  /*01e0*/  @!P0 BRA `(.L_x_3) ;  /* 0xfffffffc00c48947 */ /* 0x000fea000383ffff */
[----:B------:R-:W-:Y:S05]  /*01f0*/  EXIT ;  /* 0x000000000000794d */ /* 0x000fea0003800000 */
.L_x_0:
[----:B------:R-:W-:-:S13]  /*0200*/  ISETP.GE.AND P0, PT, R11, UR8, PT ;  /* 0x000000080b007c0c */ /* 0x000fda000bf06270 */
[----:B------:R-:W-:Y:S05]  /*0210*/  @P0 EXIT ;  /* 0x000000000000094d */ /* 0x000fea0003800000 */
[----:B------:R-:W0:Y:S02]  /*0220*/  LDC.64 R4, c[0x0][0x380] ;  /* 0x0000e000ff047b82 */ /* 0x000e240000000a00 */
[----:B0-----:R-:W-:-:S05]  /*0230*/  IMAD.WIDE R2, R11, 0x4, R4 ;  /* 0x000000040b027825 */ /* 0x001fca00078e0204 */
[----:B------:R-:W2:Y:S02]  /*0240*/  LDG.E R7, desc[UR6][R2.64] ;  /* 0x0000000602077981 */ /* 0x000ea4000c1e1900 */
[----:B--2---:R-:W-:-:S06]  /*0250*/  IMAD.WIDE R4, R7, 0x4, R4 ;  /* 0x0000000407047825 */ /* 0x004fcc00078e0204 */
[----:B------:R-:W2:Y:S02]  /*0260*/  LDG.E R4, desc[UR6][R4.64] ;  /* 0x0000000604047981 */ /* 0x000ea4000c1e1900 */
[----:B--2---:R-:W-:-:S13]  /*0270*/  ISETP.NE.AND P0, PT, R4, R11, PT ;  /* 0x0000000b0400720c */ /* 0x004fda0003f05270 */
[----:B------:R-:W-:Y:S05]  /*0280*/  @P0 EXIT ;  /* 0x000000000000094d */ /* 0x000fea0003800000 */
[----:B------:R-:W0:Y:S02]  /*0290*/  LDC.64 R2, c[0x0][0x388] ;  /* 0x0000e200ff027b82 */ /* 0x000e240000000a00 */
[----:B0-----:R-:W-:-:S05]  /*02a0*/  IMAD.WIDE R2, R11, 0x4, R2 ;  /* 0x000000040b027825 */ /* 0x001fca00078e0202 */
[----:B------:R-:W2:Y:S02]  /*02b0*/  LDG.E R0, desc[UR6][R2.64] ;  /* 0x0000000602007981 */ /* 0x000ea4000c1e1900 */
[----:B--2---:R-:W-:-:S13]  /*02c0*/  ISETP.NE.AND P0, PT, R0, -0x2, PT ;  /* 0xfffffffe0000780c */ /* 0x004fda0003f05270 */
[----:B------:R-:W-:Y:S05]  /*02d0*/  @P0 EXIT ;  /* 0x000000000000094d */ /* 0x000fea0003800000 */
[----:B------:R-:W-:Y:S01]  /*02e0*/  STG.E desc[UR6][R2.64], R7 ;  /* 0x0000000702007986 */ /* 0x000fe2000c101906 */
[----:B------:R-:W-:Y:S05]  /*02f0*/  EXIT ;  /* 0x000000000000794d */ /* 0x000fea0003800000 */
.L_x_4:
[----:B------:R-:W-:-:S00]  /*0300*/  BRA `(.L_x_4) ;  /* 0xfffffffc00fc7947 */ /* 0x000fc0000383ffff */
[----:B------:R-:W-:-:S00]  /*0310*/  NOP ;  /* 0x0000000000007918 */ /* 0x000fc00000000000 */
        /* <DEDUP_REMOVED lines=14> */
.L_x_5:


//--------------------- .nv.shared.reserved.0     --------------------------
	.section	.nv.shared.reserved.0,"aw",@nobits
	.weak		__nv_reservedSMEM_offset_0_alias
	.size		__nv_reservedSMEM_offset_0_alias, 0, 64
	.other		__nv_reservedSMEM_offset_0_alias,@"STO_CUDA_RESERVED_SHARED STV_DEFAULT"
__nv_reservedSMEM_offset_0_alias:
	.zero		0
	.zero		64


//--------------------- .nv.constant0._Z21check_handshaking_gpuPiS_i --------------------------
	.section	.nv.constant0._Z21check_handshaking_gpuPiS_i,"a",@progbits
	.sectionflags	@""
	.align	4
.nv.constant0._Z21check_handshaking_gpuPiS_i:
	.zero		916


//--------------------- SYMBOLS --------------------------

	.type		.nv.reservedSmem.offset0,@object
	.size		.nv.reservedSmem.offset0,0x4
